//
// Generated by NVIDIA NVVM Compiler
//
// Compiler Build ID: CL-36424714
// Cuda compilation tools, release 13.0, V13.0.88
// Based on NVVM 20.0.0
//

.version 9.0
.target sm_100
.address_size 64

	// .globl	_Z8gpu_HeatPfS_iS_
.extern .shared .align 16 .b8 v_reduction[];

.visible .entry _Z8gpu_HeatPfS_iS_(
	.param .u64 .ptr .align 1 _Z8gpu_HeatPfS_iS__param_0,
	.param .u64 .ptr .align 1 _Z8gpu_HeatPfS_iS__param_1,
	.param .u32 _Z8gpu_HeatPfS_iS__param_2,
	.param .u64 .ptr .align 1 _Z8gpu_HeatPfS_iS__param_3
)
{
	.reg .pred 	%p<6>;
	.reg .b32 	%r<33>;
	.reg .b32 	%f<16>;
	.reg .b64 	%rd<16>;

	ld.param.u64 	%rd1, [_Z8gpu_HeatPfS_iS__param_0];
	ld.param.u64 	%rd2, [_Z8gpu_HeatPfS_iS__param_1];
	ld.param.u32 	%r12, [_Z8gpu_HeatPfS_iS__param_2];
	ld.param.u64 	%rd3, [_Z8gpu_HeatPfS_iS__param_3];
	mov.u32 	%r1, %ctaid.x;
	mov.u32 	%r2, %ctaid.y;
	mov.u32 	%r3, %nctaid.x;
	mad.lo.s32 	%r13, %r2, %r3, %r1;
	mov.u32 	%r4, %ntid.x;
	mov.u32 	%r14, %ntid.y;
	mov.u32 	%r15, %tid.x;
	mov.u32 	%r16, %tid.y;
	mad.lo.s32 	%r17, %r13, %r14, %r16;
	mad.lo.s32 	%r5, %r17, %r4, %r15;
	mad.lo.s32 	%r6, %r15, %r4, %r16;
	add.s32 	%r7, %r12, -2;
	mul.lo.s32 	%r18, %r7, %r7;
	setp.ge.s32 	%p1, %r5, %r18;
	shl.b32 	%r19, %r6, 2;
	mov.u32 	%r20, v_reduction;
	add.s32 	%r8, %r20, %r19;
	@%p1 bra 	$L__BB0_2;
	cvta.to.global.u64 	%rd4, %rd1;
	cvta.to.global.u64 	%rd5, %rd2;
	div.s32 	%r21, %r5, %r7;
	mul.lo.s32 	%r22, %r21, %r12;
	add.s32 	%r23, %r22, %r12;
	mul.lo.s32 	%r24, %r21, %r7;
	sub.s32 	%r25, %r5, %r24;
	add.s32 	%r26, %r25, 1;
	add.s32 	%r27, %r26, %r23;
	add.s32 	%r28, %r26, %r22;
	mul.wide.s32 	%rd6, %r28, 4;
	add.s64 	%rd7, %rd4, %rd6;
	ld.global.f32 	%f1, [%rd7];
	mul.wide.s32 	%rd8, %r12, 4;
	add.s64 	%rd9, %rd7, %rd8;
	ld.global.f32 	%f2, [%rd9+4];
	add.f32 	%f3, %f1, %f2;
	add.s64 	%rd10, %rd9, %rd8;
	ld.global.f32 	%f4, [%rd10];
	add.f32 	%f5, %f3, %f4;
	ld.global.f32 	%f6, [%rd9+-4];
	add.f32 	%f7, %f5, %f6;
	mul.f32 	%f8, %f7, 0f3E800000;
	mul.wide.s32 	%rd11, %r27, 4;
	add.s64 	%rd12, %rd5, %rd11;
	st.global.f32 	[%rd12], %f8;
	ld.global.f32 	%f9, [%rd9];
	sub.f32 	%f10, %f8, %f9;
	mul.f32 	%f11, %f10, %f10;
	st.shared.f32 	[%r8], %f11;
	bar.sync 	0;
$L__BB0_2:
	mul.lo.s32 	%r32, %r4, %r4;
	setp.lt.u32 	%p2, %r32, 2;
	@%p2 bra 	$L__BB0_6;
$L__BB0_3:
	shr.u32 	%r11, %r32, 1;
	setp.ge.u32 	%p3, %r6, %r11;
	@%p3 bra 	$L__BB0_5;
	shl.b32 	%r29, %r11, 2;
	add.s32 	%r30, %r8, %r29;
	ld.shared.f32 	%f12, [%r30];
	ld.shared.f32 	%f13, [%r8];
	add.f32 	%f14, %f12, %f13;
	st.shared.f32 	[%r8], %f14;
$L__BB0_5:
	bar.sync 	0;
	setp.gt.u32 	%p4, %r32, 3;
	mov.u32 	%r32, %r11;
	@%p4 bra 	$L__BB0_3;
$L__BB0_6:
	setp.ne.s32 	%p5, %r6, 0;
	@%p5 bra 	$L__BB0_8;
	ld.shared.f32 	%f15, [v_reduction];
	mad.lo.s32 	%r31, %r1, %r3, %r2;
	cvta.to.global.u64 	%rd13, %rd3;
	mul.wide.u32 	%rd14, %r31, 4;
	add.s64 	%rd15, %rd13, %rd14;
	st.global.f32 	[%rd15], %f15;
$L__BB0_8:
	ret;

}


// ===== COMPILED SASS (sm_100) =====

	.target	sm_100

	.elftype	@"ET_EXEC"


//--------------------- .note.nv.tkinfo           --------------------------
	.section	.note.nv.tkinfo,"",@"SHT_NOTE"
	.sectionflags	@"SHF_NOTE_NV_TKINFO"
	.tkinfo
        /*0018*/ 	.word	0x00000002
        /*0030*/ 	.string	""
        /*0030*/ 	.string	"ptxas"
        /*0030*/ 	.string	"Cuda compilation tools, release 13.0, V13.0.88"
        /*0030*/ 	.string	"Build cuda_13.0.r13.0/compiler.36424714_0"
        /*0030*/ 	.string	"-arch sm_100 -m 64 "



//--------------------- .note.nv.cuinfo           --------------------------
	.section	.note.nv.cuinfo,"",@"SHT_NOTE"
	.sectionflags	@"SHF_NOTE_NV_CUINFO"
        /*0018*/ 	.short	0x0002
        /*001a*/ 	.short	0x0064
        /*001c*/ 	.short	0x0082
	.zero		2


//--------------------- .nv.info                  --------------------------
	.section	.nv.info,"",@"SHT_CUDA_INFO"
	.align	4


	//----- nvinfo : EIATTR_REGCOUNT
	.align		4
        /*0000*/ 	.byte	0x04, 0x2f
        /*0002*/ 	.short	(.L_1 - .L_0)
	.align		4
.L_0:
        /*0004*/ 	.word	index@(_Z8gpu_HeatPfS_iS_)
        /*0008*/ 	.word	0x00000015


	//----- nvinfo : EIATTR_FRAME_SIZE
	.align		4
.L_1:
        /*000c*/ 	.byte	0x04, 0x11
        /*000e*/ 	.short	(.L_3 - .L_2)
	.align		4
.L_2:
        /*0010*/ 	.word	index@(_Z8gpu_HeatPfS_iS_)
        /*0014*/ 	.word	0x00000000


	//----- nvinfo : EIATTR_MIN_STACK_SIZE
	.align		4
.L_3:
        /*0018*/ 	.byte	0x04, 0x12
        /*001a*/ 	.short	(.L_5 - .L_4)
	.align		4
.L_4:
        /*001c*/ 	.word	index@(_Z8gpu_HeatPfS_iS_)
        /*0020*/ 	.word	0x00000000
.L_5:


//--------------------- .nv.compat                --------------------------
	.section	.nv.compat,"",@"SHT_CUDA_COMPAT_INFO"
	.align	4
        /*0000*/ 	.byte	0x02, 0x09, 0x00, 0x00, 0x02, 0x02, 0x01, 0x00, 0x02, 0x05, 0x05, 0x00, 0x03, 0x07, 0x01, 0x01
        /*0010*/ 	.byte	0x02, 0x03, 0x00, 0x00, 0x02, 0x06, 0x01, 0x00, 0x04, 0x0b, 0x08, 0x00, 0x09, 0x00, 0x00, 0x00
        /*0020*/ 	.byte	0x00, 0x00, 0x00, 0x00


//--------------------- .nv.info._Z8gpu_HeatPfS_iS_ --------------------------
	.section	.nv.info._Z8gpu_HeatPfS_iS_,"",@"SHT_CUDA_INFO"
	.sectionflags	@""
	.align	4


	//----- nvinfo : EIATTR_CUDA_API_VERSION
	.align		4
        /*0000*/ 	.byte	0x04, 0x37
        /*0002*/ 	.short	(.L_7 - .L_6)
.L_6:
        /*0004*/ 	.word	0x00000082


	//----- nvinfo : EIATTR_KPARAM_INFO
	.align		4
.L_7:
        /*0008*/ 	.byte	0x04, 0x17
        /*000a*/ 	.short	(.L_9 - .L_8)
.L_8:
        /*000c*/ 	.word	0x00000000
        /*0010*/ 	.short	0x0003
        /*0012*/ 	.short	0x0018
        /*0014*/ 	.byte	0x00, 0xf5, 0x21, 0x00


	//----- nvinfo : EIATTR_KPARAM_INFO
	.align		4
.L_9:
        /*0018*/ 	.byte	0x04, 0x17
        /*001a*/ 	.short	(.L_11 - .L_10)
.L_10:
        /*001c*/ 	.word	0x00000000
        /*0020*/ 	.short	0x0002
        /*0022*/ 	.short	0x0010
        /*0024*/ 	.byte	0x00, 0xf0, 0x11, 0x00


	//----- nvinfo : EIATTR_KPARAM_INFO
	.align		4
.L_11:
        /*0028*/ 	.byte	0x04, 0x17
        /*002a*/ 	.short	(.L_13 - .L_12)
.L_12:
        /*002c*/ 	.word	0x00000000
        /*0030*/ 	.short	0x0001
        /*0032*/ 	.short	0x0008
        /*0034*/ 	.byte	0x00, 0xf5, 0x21, 0x00


	//----- nvinfo : EIATTR_KPARAM_INFO
	.align		4
.L_13:
        /*0038*/ 	.byte	0x04, 0x17
        /*003a*/ 	.short	(.L_15 - .L_14)
.L_14:
        /*003c*/ 	.word	0x00000000
        /*0040*/ 	.short	0x0000
        /*0042*/ 	.short	0x0000
        /*0044*/ 	.byte	0x00, 0xf5, 0x21, 0x00


	//----- nvinfo : EIATTR_SPARSE_MMA_MASK
	.align		4
.L_15:
        /*0048*/ 	.byte	0x03, 0x50
        /*004a*/ 	.short	0x0000


	//----- nvinfo : EIATTR_MAXREG_COUNT
	.align		4
        /*004c*/ 	.byte	0x03, 0x1b
        /*004e*/ 	.short	0x00ff


	//----- nvinfo : EIATTR_NUM_BARRIERS
	.align		4
        /*0050*/ 	.byte	0x02, 0x4c
        /*0052*/ 	.byte	0x01
	.zero		1


	//----- nvinfo : EIATTR_MERCURY_ISA_VERSION
	.align		4
        /*0054*/ 	.byte	0x03, 0x5f
        /*0056*/ 	.short	0x0101


	//----- nvinfo : EIATTR_VRC_CTA_INIT_COUNT
	.align		4
        /*0058*/ 	.byte	0x02, 0x4a
	.zero		1
	.zero		1


	//----- nvinfo : EIATTR_EXIT_INSTR_OFFSETS
	.align		4
        /*005c*/ 	.byte	0x04, 0x1c
        /*005e*/ 	.short	(.L_17 - .L_16)


	//   ....[0]....
.L_16:
        /*0060*/ 	.word	0x000005c0


	//   ....[1]....
        /*0064*/ 	.word	0x00000650


	//----- nvinfo : EIATTR_CRS_STACK_SIZE
	.align		4
.L_17:
        /*0068*/ 	.byte	0x04, 0x1e
        /*006a*/ 	.short	(.L_19 - .L_18)
.L_18:
        /*006c*/ 	.word	0x00000000


	//----- nvinfo : EIATTR_CBANK_PARAM_SIZE
	.align		4
.L_19:
        /*0070*/ 	.byte	0x03, 0x19
        /*0072*/ 	.short	0x0020


	//----- nvinfo : EIATTR_PARAM_CBANK
	.align		4
        /*0074*/ 	.byte	0x04, 0x0a
        /*0076*/ 	.short	(.L_21 - .L_20)
	.align		4
.L_20:
        /*0078*/ 	.word	index@(.nv.constant0._Z8gpu_HeatPfS_iS_)
        /*007c*/ 	.short	0x0380
        /*007e*/ 	.short	0x0020


	//----- nvinfo : EIATTR_SW_WAR
	.align		4
.L_21:
        /*0080*/ 	.byte	0x04, 0x36
        /*0082*/ 	.short	(.L_23 - .L_22)
.L_22:
        /*0084*/ 	.word	0x00000008
.L_23:


//--------------------- .nv.callgraph             --------------------------
	.section	.nv.callgraph,"",@"SHT_CUDA_CALLGRAPH"
	.align	4
	.sectionentsize	8
	.align		4
        /*0000*/ 	.word	0x00000000
	.align		4
        /*0004*/ 	.word	0xffffffff
	.align		4
        /*0008*/ 	.word	0x00000000
	.align		4
        /*000c*/ 	.word	0xfffffffe
	.align		4
        /*0010*/ 	.word	0x00000000
	.align		4
        /*0014*/ 	.word	0xfffffffd
	.align		4
        /*0018*/ 	.word	0x00000000
	.align		4
        /*001c*/ 	.word	0xfffffffc


//--------------------- .text._Z8gpu_HeatPfS_iS_  --------------------------
	.section	.text._Z8gpu_HeatPfS_iS_,"ax",@progbits
	.align	128
        .global         _Z8gpu_HeatPfS_iS_
        .type           _Z8gpu_HeatPfS_iS_,@function
        .size           _Z8gpu_HeatPfS_iS_,(.L_x_4 - _Z8gpu_HeatPfS_iS_)
        .other          _Z8gpu_HeatPfS_iS_,@"STO_CUDA_ENTRY STV_DEFAULT"
_Z8gpu_HeatPfS_iS_:
.text._Z8gpu_HeatPfS_iS_:
[----:B------:R-:W-:Y:S01]  /*0000*/  LDC R1, c[0x0][0x37c] ;  /* 0x0000df00ff017b82 */ /* 0x000fe20000000800 */
[----:B------:R-:W0:Y:S07]  /*0010*/  S2R R0, SR_CTAID.Y ;  /* 0x0000000000007919 */ /* 0x000e2e0000002600 */
[----:B------:R-:W0:Y:S01]  /*0020*/  S2UR UR8, SR_CTAID.X ;  /* 0x00000000000879c3 */ /* 0x000e220000002500 */
[----:B------:R-:W1:Y:S01]  /*0030*/  LDCU.64 UR6, c[0x0][0x358] ;  /* 0x00006b00ff0677ac */ /* 0x000e620008000a00 */
[----:B------:R-:W2:Y:S01]  /*0040*/  S2R R8, SR_TID.Y ;  /* 0x0000000000087919 */ /* 0x000ea20000002200 */
[----:B------:R-:W3:Y:S05]  /*0050*/  S2R R9, SR_TID.X ;  /* 0x0000000000097919 */ /* 0x000eea0000002100 */
[----:B------:R-:W0:Y:S01]  /*0060*/  LDC R3, c[0x0][0x370] ;  /* 0x0000dc00ff037b82 */ /* 0x000e220000000800 */
[----:B------:R-:W3:Y:S01]  /*0070*/  LDCU UR9, c[0x0][0x360] ;  /* 0x00006c00ff0977ac */ /* 0x000ee20008000800 */
[----:B------:R-:W2:Y:S06]  /*0080*/  LDCU UR4, c[0x0][0x364] ;  /* 0x00006c80ff0477ac */ /* 0x000eac0008000800 */
[----:B------:R-:W4:Y:S08]  /*0090*/  LDC R5, c[0x0][0x390] ;  /* 0x0000e400ff057b82 */ /* 0x000f300000000800 */
[----:B------:R-:W5:Y:S01]  /*00a0*/  S2UR UR5, SR_CgaCtaId ;  /* 0x00000000000579c3 */ /* 0x000f620000008800 */
[----:B0-----:R-:W-:-:S04]  /*00b0*/  IMAD R2, R0, R3, UR8 ;  /* 0x0000000800027e24 */ /* 0x001fc8000f8e0203 */
[--C-:B--2---:R-:W-:Y:S01]  /*00c0*/  IMAD R2, R2, UR4, R8.reuse ;  /* 0x0000000402027c24 */ /* 0x104fe2000f8e0208 */
[----:B------:R-:W-:Y:S01]  /*00d0*/  UMOV UR4, 0x400 ;  /* 0x0000040000047882 */ /* 0x000fe20000000000 */
[----:B----4-:R-:W-:Y:S02]  /*00e0*/  IADD3 R6, PT, PT, R5, -0x2, RZ ;  /* 0xfffffffe05067810 */ /* 0x010fe40007ffe0ff */
[----:B---3--:R-:W-:Y:S02]  /*00f0*/  IMAD R7, R2, UR9, R9 ;  /* 0x0000000902077c24 */ /* 0x008fe4000f8e0209 */
[----:B------:R-:W-:Y:S02]  /*0100*/  IMAD R2, R9, UR9, R8 ;  /* 0x0000000909027c24 */ /* 0x000fe4000f8e0208 */
[----:B------:R-:W-:Y:S01]  /*0110*/  IMAD R4, R6, R6, RZ ;  /* 0x0000000606047224 */ /* 0x000fe200078e02ff */
[----:B-----5:R-:W-:-:S04]  /*0120*/  ULEA UR4, UR5, UR4, 0x18 ;  /* 0x0000000405047291 */ /* 0x020fc8000f8ec0ff */
[----:B------:R-:W-:Y:S02]  /*0130*/  ISETP.GE.AND P0, PT, R7, R4, PT ;  /* 0x000000040700720c */ /* 0x000fe40003f06270 */
[----:B------:R-:W-:-:S11]  /*0140*/  LEA R4, R2, UR4, 0x2 ;  /* 0x0000000402047c11 */ /* 0x000fd6000f8e10ff */
[----:B-1----:R-:W-:Y:S05]  /*0150*/  @P0 BRA `(.L_x_0) ;  /* 0x0000000000d40947 */ /* 0x002fea0003800000 */
[-C--:B------:R-:W-:Y:S02]  /*0160*/  IABS R11, R6.reuse ;  /* 0x00000006000b7213 */ /* 0x080fe40000000000 */
[----:B------:R-:W-:Y:S02]  /*0170*/  IABS R14, R7 ;  /* 0x00000007000e7213 */ /* 0x000fe40000000000 */
[----:B------:R-:W0:Y:S01]  /*0180*/  I2F.RP R10, R11 ;  /* 0x0000000b000a7306 */ /* 0x000e220000209400 */
[----:B------:R-:W-:-:S07]  /*0190*/  IABS R15, R6 ;  /* 0x00000006000f7213 */ /* 0x000fce0000000000 */
[----:B0-----:R-:W0:Y:S02]  /*01a0*/  MUFU.RCP R10, R10 ;  /* 0x0000000a000a7308 */ /* 0x001e240000001000 */
[----:B0-----:R-:W-:Y:S02]  /*01b0*/  IADD3 R8, PT, PT, R10, 0xffffffe, RZ ;  /* 0x0ffffffe0a087810 */ /* 0x001fe40007ffe0ff */
[----:B------:R-:W-:-:S04]  /*01c0*/  IADD3 R10, PT, PT, RZ, -R15, RZ ;  /* 0x8000000fff0a7210 */ /* 0x000fc80007ffe0ff */
[----:B------:R0:W1:Y:S02]  /*01d0*/  F2I.FTZ.U32.TRUNC.NTZ R9, R8 ;  /* 0x0000000800097305 */ /* 0x000064000021f000 */
[----:B0-----:R-:W-:Y:S01]  /*01e0*/  IMAD.MOV.U32 R8, RZ, RZ, RZ ;  /* 0x000000ffff087224 */ /* 0x001fe200078e00ff */
[----:B-1----:R-:W-:-:S05]  /*01f0*/  IADD3 R12, PT, PT, RZ, -R9, RZ ;  /* 0x80000009ff0c7210 */ /* 0x002fca0007ffe0ff */
[----:B------:R-:W-:Y:S01]  /*0200*/  IMAD R13, R12, R11, RZ ;  /* 0x0000000b0c0d7224 */ /* 0x000fe200078e02ff */
[----:B------:R-:W-:-:S03]  /*0210*/  MOV R12, R14 ;  /* 0x0000000e000c7202 */ /* 0x000fc60000000f00 */
[----:B------:R-:W-:-:S06]  /*0220*/  IMAD.HI.U32 R9, R9, R13, R8 ;  /* 0x0000000d09097227 */ /* 0x000fcc00078e0008 */
[----:B------:R-:W-:-:S04]  /*0230*/  IMAD.HI.U32 R9, R9, R12, RZ ;  /* 0x0000000c09097227 */ /* 0x000fc800078e00ff */
[----:B------:R-:W-:-:S05]  /*0240*/  IMAD R8, R9, R10, R12 ;  /* 0x0000000a09087224 */ /* 0x000fca00078e020c */
[----:B------:R-:W-:-:S13]  /*0250*/  ISETP.GT.U32.AND P2, PT, R11, R8, PT ;  /* 0x000000080b00720c */ /* 0x000fda0003f44070 */
[-C--:B------:R-:W-:Y:S02]  /*0260*/  @!P2 IADD3 R8, PT, PT, R8, -R11.reuse, RZ ;  /* 0x8000000b0808a210 */ /* 0x080fe40007ffe0ff */
[----:B------:R-:W-:Y:S02]  /*0270*/  @!P2 IADD3 R9, PT, PT, R9, 0x1, RZ ;  /* 0x000000010909a810 */ /* 0x000fe40007ffe0ff */
[----:B------:R-:W-:Y:S02]  /*0280*/  ISETP.GE.U32.AND P0, PT, R8, R11, PT ;  /* 0x0000000b0800720c */ /* 0x000fe40003f06070 */
[----:B------:R-:W-:Y:S01]  /*0290*/  LOP3.LUT R8, R7, R6, RZ, 0x3c, !PT ;  /* 0x0000000607087212 */ /* 0x000fe200078e3cff */
[----:B------:R-:W0:Y:S01]  /*02a0*/  LDC.64 R10, c[0x0][0x380] ;  /* 0x0000e000ff0a7b82 */ /* 0x000e220000000a00 */
[----:B------:R-:W-:Y:S02]  /*02b0*/  ISETP.NE.AND P2, PT, R6, RZ, PT ;  /* 0x000000ff0600720c */ /* 0x000fe40003f45270 */
[----:B------:R-:W-:-:S07]  /*02c0*/  ISETP.GE.AND P1, PT, R8, RZ, PT ;  /* 0x000000ff0800720c */ /* 0x000fce0003f26270 */
[----:B------:R-:W-:-:S05]  /*02d0*/  @P0 VIADD R9, R9, 0x1 ;  /* 0x0000000109090836 */ /* 0x000fca0000000000 */
[----:B------:R-:W-:-:S04]  /*02e0*/  MOV R14, R9 ;  /* 0x00000009000e7202 */ /* 0x000fc80000000f00 */
[----:B------:R-:W-:Y:S02]  /*02f0*/  @!P1 IADD3 R14, PT, PT, -R14, RZ, RZ ;  /* 0x000000ff0e0e9210 */ /* 0x000fe40007ffe1ff */
[----:B------:R-:W-:-:S04]  /*0300*/  @!P2 LOP3.LUT R14, RZ, R6, RZ, 0x33, !PT ;  /* 0x00000006ff0ea212 */ /* 0x000fc800078e33ff */
[----:B------:R-:W-:-:S05]  /*0310*/  IADD3 R8, PT, PT, -R14, RZ, RZ ;  /* 0x000000ff0e087210 */ /* 0x000fca0007ffe1ff */
[----:B------:R-:W-:Y:S02]  /*0320*/  IMAD R6, R6, R8, R7 ;  /* 0x0000000806067224 */ /* 0x000fe400078e0207 */
[----:B------:R-:W1:Y:S02]  /*0330*/  LDC.64 R8, c[0x0][0x388] ;  /* 0x0000e200ff087b82 */ /* 0x000e640000000a00 */
[----:B------:R-:W-:-:S04]  /*0340*/  VIADD R16, R6, 0x1 ;  /* 0x0000000106107836 */ /* 0x000fc80000000000 */
[----:B------:R-:W-:-:S04]  /*0350*/  IMAD R7, R14, R5, R16 ;  /* 0x000000050e077224 */ /* 0x000fc800078e0210 */
[----:B0-----:R-:W-:-:S04]  /*0360*/  IMAD.WIDE R10, R7, 0x4, R10 ;  /* 0x00000004070a7825 */ /* 0x001fc800078e020a */
[C---:B------:R-:W-:Y:S02]  /*0370*/  IMAD.WIDE R6, R5.reuse, 0x4, R10 ;  /* 0x0000000405067825 */ /* 0x040fe400078e020a */
[----:B------:R-:W2:Y:S02]  /*0380*/  LDG.E R10, desc[UR6][R10.64] ;  /* 0x000000060a0a7981 */ /* 0x000ea4000c1e1900 */
[----:B------:R-:W-:Y:S02]  /*0390*/  IMAD.WIDE R12, R5, 0x4, R6 ;  /* 0x00000004050c7825 */ /* 0x000fe400078e0206 */
[----:B------:R-:W2:Y:S04]  /*03a0*/  LDG.E R15, desc[UR6][R6.64+0x4] ;  /* 0x00000406060f7981 */ /* 0x000ea8000c1e1900 */
[----:B------:R-:W3:Y:S04]  /*03b0*/  LDG.E R18, desc[UR6][R6.64+-0x4] ;  /* 0xfffffc0606127981 */ /* 0x000ee8000c1e1900 */
[----:B------:R-:W4:Y:S01]  /*03c0*/  LDG.E R12, desc[UR6][R12.64] ;  /* 0x000000060c0c7981 */ /* 0x000f22000c1e1900 */
[----:B------:R-:W-:-:S05]  /*03d0*/  IMAD R5, R14, R5, R5 ;  /* 0x000000050e057224 */ /* 0x000fca00078e0205 */
[----:B------:R-:W-:-:S05]  /*03e0*/  IADD3 R5, PT, PT, R5, R16, RZ ;  /* 0x0000001005057210 */ /* 0x000fca0007ffe0ff */
[----:B-1----:R-:W-:-:S04]  /*03f0*/  IMAD.WIDE R8, R5, 0x4, R8 ;  /* 0x0000000405087825 */ /* 0x002fc800078e0208 */
[----:B--2---:R-:W-:-:S04]  /*0400*/  FADD R15, R10, R15 ;  /* 0x0000000f0a0f7221 */ /* 0x004fc80000000000 */
[----:B----4-:R-:W-:-:S04]  /*0410*/  FADD R15, R15, R12 ;  /* 0x0000000c0f0f7221 */ /* 0x010fc80000000000 */
[----:B---3--:R-:W-:-:S04]  /*0420*/  FADD R15, R15, R18 ;  /* 0x000000120f0f7221 */ /* 0x008fc80000000000 */
[----:B------:R-:W-:-:S05]  /*0430*/  FMUL R15, R15, 0.25 ;  /* 0x3e8000000f0f7820 */ /* 0x000fca0000400000 */
[----:B------:R0:W-:Y:S04]  /*0440*/  STG.E desc[UR6][R8.64], R15 ;  /* 0x0000000f08007986 */ /* 0x0001e8000c101906 */
[----:B------:R-:W2:Y:S01]  /*0450*/  LDG.E R10, desc[UR6][R6.64] ;  /* 0x00000006060a7981 */ /* 0x000ea2000c1e1900 */
[----:B------:R-:W-:Y:S05]  /*0460*/  WARPSYNC.ALL ;  /* 0x0000000000007948 */ /* 0x000fea0003800000 */
[----:B--2---:R-:W-:-:S04]  /*0470*/  FADD R10, R15, -R10 ;  /* 0x8000000a0f0a7221 */ /* 0x004fc80000000000 */
[----:B------:R-:W-:-:S05]  /*0480*/  FMUL R5, R10, R10 ;  /* 0x0000000a0a057220 */ /* 0x000fca0000400000 */
[----:B------:R0:W-:Y:S01]  /*0490*/  STS [R4], R5 ;  /* 0x0000000504007388 */ /* 0x0001e20000000800 */
[----:B------:R-:W-:Y:S06]  /*04a0*/  BAR.SYNC.DEFER_BLOCKING 0x0 ;  /* 0x0000000000007b1d */ /* 0x000fec0000010000 */
.L_x_0:
[----:B------:R-:W-:Y:S01]  /*04b0*/  UIMAD UR4, UR9, UR9, URZ ;  /* 0x00000009090472a4 */ /* 0x000fe2000f8e02ff */
[----:B------:R-:W-:-:S03]  /*04c0*/  ISETP.NE.AND P1, PT, R2, RZ, PT ;  /* 0x000000ff0200720c */ /* 0x000fc60003f25270 */
[----:B------:R-:W-:-:S09]  /*04d0*/  UISETP.GE.U32.AND UP0, UPT, UR4, 0x2, UPT ;  /* 0x000000020400788c */ /* 0x000fd2000bf06070 */
[----:B------:R-:W-:Y:S05]  /*04e0*/  BRA.U !UP0, `(.L_x_1) ;  /* 0x0000000108347547 */ /* 0x000fea000b800000 */
[----:B0-----:R-:W-:-:S07]  /*04f0*/  MOV R5, UR4 ;  /* 0x0000000400057c02 */ /* 0x001fce0008000f00 */
.L_x_2:
[----:B------:R-:W-:Y:S01]  /*0500*/  SHF.R.U32.HI R9, RZ, 0x1, R5 ;  /* 0x00000001ff097819 */ /* 0x000fe20000011605 */
[----:B------:R-:W-:Y:S05]  /*0510*/  WARPSYNC.ALL ;  /* 0x0000000000007948 */ /* 0x000fea0003800000 */
[----:B------:R-:W-:-:S13]  /*0520*/  ISETP.GE.U32.AND P0, PT, R2, R9, PT ;  /* 0x000000090200720c */ /* 0x000fda0003f06070 */
[----:B------:R-:W-:Y:S01]  /*0530*/  @!P0 LEA R6, R9, R4, 0x2 ;  /* 0x0000000409068211 */ /* 0x000fe200078e10ff */
[----:B------:R-:W-:Y:S05]  /*0540*/  @!P0 LDS R7, [R4] ;  /* 0x0000000004078984 */ /* 0x000fea0000000800 */
[----:B------:R-:W0:Y:S02]  /*0550*/  @!P0 LDS R6, [R6] ;  /* 0x0000000006068984 */ /* 0x000e240000000800 */
[----:B0-----:R-:W-:-:S05]  /*0560*/  @!P0 FADD R7, R6, R7 ;  /* 0x0000000706078221 */ /* 0x001fca0000000000 */
[----:B------:R1:W-:Y:S01]  /*0570*/  @!P0 STS [R4], R7 ;  /* 0x0000000704008388 */ /* 0x0003e20000000800 */
[----:B------:R-:W-:Y:S01]  /*0580*/  BAR.SYNC.DEFER_BLOCKING 0x0 ;  /* 0x0000000000007b1d */ /* 0x000fe20000010000 */
[----:B------:R-:W-:Y:S02]  /*0590*/  ISETP.GT.U32.AND P0, PT, R5, 0x3, PT ;  /* 0x000000030500780c */ /* 0x000fe40003f04070 */
[----:B------:R-:W-:-:S11]  /*05a0*/  MOV R5, R9 ;  /* 0x0000000900057202 */ /* 0x000fd60000000f00 */
[----:B-1----:R-:W-:Y:S05]  /*05b0*/  @P0 BRA `(.L_x_2) ;  /* 0xfffffffc00d00947 */ /* 0x002fea000383ffff */
.L_x_1:
[----:B------:R-:W-:Y:S05]  /*05c0*/  @P1 EXIT ;  /* 0x000000000000194d */ /* 0x000fea0003800000 */
[----:B------:R-:W1:Y:S01]  /*05d0*/  S2UR UR5, SR_CgaCtaId ;  /* 0x00000000000579c3 */ /* 0x000e620000008800 */
[----:B------:R-:W-:Y:S01]  /*05e0*/  UMOV UR4, 0x400 ;  /* 0x0000040000047882 */ /* 0x000fe20000000000 */
[----:B------:R-:W-:-:S06]  /*05f0*/  IMAD R3, R3, UR8, R0 ;  /* 0x0000000803037c24 */ /* 0x000fcc000f8e0200 */
[----:B0-----:R-:W0:Y:S01]  /*0600*/  LDC.64 R4, c[0x0][0x398] ;  /* 0x0000e600ff047b82 */ /* 0x001e220000000a00 */
[----:B-1----:R-:W-:Y:S01]  /*0610*/  ULEA UR4, UR5, UR4, 0x18 ;  /* 0x0000000405047291 */ /* 0x002fe2000f8ec0ff */
[----:B0-----:R-:W-:-:S08]  /*0620*/  IMAD.WIDE.U32 R2, R3, 0x4, R4 ;  /* 0x0000000403027825 */ /* 0x001fd000078e0004 */
[----:B------:R-:W0:Y:S04]  /*0630*/  LDS R7, [UR4] ;  /* 0x00000004ff077984 */ /* 0x000e280008000800 */
[----:B0-----:R-:W-:Y:S01]  /*0640*/  STG.E desc[UR6][R2.64], R7 ;  /* 0x0000000702007986 */ /* 0x001fe2000c101906 */
[----:B------:R-:W-:Y:S05]  /*0650*/  EXIT ;  /* 0x000000000000794d */ /* 0x000fea0003800000 */
.L_x_3:
[----:B------:R-:W-:-:S00]  /*0660*/  BRA `(.L_x_3) ;  /* 0xfffffffc00fc7947 */ /* 0x000fc0000383ffff */
[----:B------:R-:W-:-:S00]  /*0670*/  NOP ;  /* 0x0000000000007918 */ /* 0x000fc00000000000 */
        /* <DEDUP_REMOVED lines=8> */
.L_x_4:


//--------------------- .nv.shared._Z8gpu_HeatPfS_iS_ --------------------------
	.section	.nv.shared._Z8gpu_HeatPfS_iS_,"aw",@nobits
	.sectionflags	@""
	.align	16
	.zero		1024


//--------------------- .nv.shared.reserved.0     --------------------------
	.section	.nv.shared.reserved.0,"aw",@nobits
	.weak		__nv_reservedSMEM_offset_0_alias
	.size		__nv_reservedSMEM_offset_0_alias, 0, 64
	.other		__nv_reservedSMEM_offset_0_alias,@"STO_CUDA_RESERVED_SHARED STV_DEFAULT"
__nv_reservedSMEM_offset_0_alias:
	.zero		0
	.zero		64


//--------------------- .nv.constant0._Z8gpu_HeatPfS_iS_ --------------------------
	.section	.nv.constant0._Z8gpu_HeatPfS_iS_,"a",@progbits
	.sectionflags	@""
	.align	4
.nv.constant0._Z8gpu_HeatPfS_iS_:
	.zero		928


//--------------------- SYMBOLS --------------------------

	.type		.nv.reservedSmem.offset0,@object
	.size		.nv.reservedSmem.offset0,0x4
	.type		.nv.reservedSmem.cap,@object
	.size		.nv.reservedSmem.cap,0x4
